//
// Generated by NVIDIA NVVM Compiler
//
// Compiler Build ID: CL-36424714
// Cuda compilation tools, release 13.0, V13.0.88
// Based on NVVM 20.0.0
//

.version 9.0
.target sm_100
.address_size 64

	// .globl	_Z11main_devicePfS_S_

.visible .entry _Z11main_devicePfS_S_(
	.param .u64 .ptr .align 1 _Z11main_devicePfS_S__param_0,
	.param .u64 .ptr .align 1 _Z11main_devicePfS_S__param_1,
	.param .u64 .ptr .align 1 _Z11main_devicePfS_S__param_2
)
{
	.reg .b32 	%r<10>;
	.reg .b32 	%f<11>;
	.reg .b64 	%rd<14>;

	ld.param.u64 	%rd1, [_Z11main_devicePfS_S__param_0];
	ld.param.u64 	%rd2, [_Z11main_devicePfS_S__param_1];
	ld.param.u64 	%rd3, [_Z11main_devicePfS_S__param_2];
	cvta.to.global.u64 	%rd4, %rd2;
	cvta.to.global.u64 	%rd5, %rd3;
	cvta.to.global.u64 	%rd6, %rd1;
	mov.u32 	%r1, %ctaid.x;
	mov.u32 	%r2, %ntid.x;
	mov.u32 	%r3, %tid.x;
	mad.lo.s32 	%r4, %r1, %r2, %r3;
	mov.u32 	%r5, %ctaid.y;
	mov.u32 	%r6, %ntid.y;
	mov.u32 	%r7, %tid.y;
	mad.lo.s32 	%r8, %r5, %r6, %r7;
	mul.lo.s32 	%r9, %r4, 60;
	cvt.u64.u32 	%rd7, %r9;
	cvt.u64.u32 	%rd8, %r8;
	add.s64 	%rd9, %rd7, %rd8;
	shl.b64 	%rd10, %rd9, 2;
	add.s64 	%rd11, %rd6, %rd10;
	ld.global.f32 	%f1, [%rd11];
	ld.global.f32 	%f2, [%rd11+4];
	sub.f32 	%f3, %f1, %f2;
	add.s64 	%rd12, %rd5, %rd10;
	ld.global.f32 	%f4, [%rd12];
	fma.rn.f32 	%f5, %f3, 0f3F000000, %f4;
	st.global.f32 	[%rd12], %f5;
	ld.global.f32 	%f6, [%rd11+240];
	ld.global.f32 	%f7, [%rd11];
	sub.f32 	%f8, %f6, %f7;
	add.s64 	%rd13, %rd4, %rd10;
	ld.global.f32 	%f9, [%rd13];
	fma.rn.f32 	%f10, %f8, 0f3F000000, %f9;
	st.global.f32 	[%rd13], %f10;
	ret;

}


// ===== COMPILED SASS (sm_100) =====

	.target	sm_100

	.elftype	@"ET_EXEC"


//--------------------- .note.nv.tkinfo           --------------------------
	.section	.note.nv.tkinfo,"",@"SHT_NOTE"
	.sectionflags	@"SHF_NOTE_NV_TKINFO"
	.tkinfo
        /*0018*/ 	.word	0x00000002
        /*0030*/ 	.string	""
        /*0030*/ 	.string	"ptxas"
        /*0030*/ 	.string	"Cuda compilation tools, release 13.0, V13.0.88"
        /*0030*/ 	.string	"Build cuda_13.0.r13.0/compiler.36424714_0"
        /*0030*/ 	.string	"-arch sm_100 -m 64 "



//--------------------- .note.nv.cuinfo           --------------------------
	.section	.note.nv.cuinfo,"",@"SHT_NOTE"
	.sectionflags	@"SHF_NOTE_NV_CUINFO"
        /*0018*/ 	.short	0x0002
        /*001a*/ 	.short	0x0064
        /*001c*/ 	.short	0x0082
	.zero		2


//--------------------- .nv.info                  --------------------------
	.section	.nv.info,"",@"SHT_CUDA_INFO"
	.align	4


	//----- nvinfo : EIATTR_REGCOUNT
	.align		4
        /*0000*/ 	.byte	0x04, 0x2f
        /*0002*/ 	.short	(.L_1 - .L_0)
	.align		4
.L_0:
        /*0004*/ 	.word	index@(_Z11main_devicePfS_S_)
        /*0008*/ 	.word	0x00000010


	//----- nvinfo : EIATTR_FRAME_SIZE
	.align		4
.L_1:
        /*000c*/ 	.byte	0x04, 0x11
        /*000e*/ 	.short	(.L_3 - .L_2)
	.align		4
.L_2:
        /*0010*/ 	.word	index@(_Z11main_devicePfS_S_)
        /*0014*/ 	.word	0x00000000


	//----- nvinfo : EIATTR_MIN_STACK_SIZE
	.align		4
.L_3:
        /*0018*/ 	.byte	0x04, 0x12
        /*001a*/ 	.short	(.L_5 - .L_4)
	.align		4
.L_4:
        /*001c*/ 	.word	index@(_Z11main_devicePfS_S_)
        /*0020*/ 	.word	0x00000000
.L_5:


//--------------------- .nv.compat                --------------------------
	.section	.nv.compat,"",@"SHT_CUDA_COMPAT_INFO"
	.align	4
        /*0000*/ 	.byte	0x02, 0x09, 0x00, 0x00, 0x02, 0x02, 0x01, 0x00, 0x02, 0x05, 0x05, 0x00, 0x03, 0x07, 0x01, 0x01
        /*0010*/ 	.byte	0x02, 0x03, 0x00, 0x00, 0x02, 0x06, 0x01, 0x00, 0x04, 0x0b, 0x08, 0x00, 0x09, 0x00, 0x00, 0x00
        /*0020*/ 	.byte	0x00, 0x00, 0x00, 0x00


//--------------------- .nv.info._Z11main_devicePfS_S_ --------------------------
	.section	.nv.info._Z11main_devicePfS_S_,"",@"SHT_CUDA_INFO"
	.sectionflags	@""
	.align	4


	//----- nvinfo : EIATTR_CUDA_API_VERSION
	.align		4
        /*0000*/ 	.byte	0x04, 0x37
        /*0002*/ 	.short	(.L_7 - .L_6)
.L_6:
        /*0004*/ 	.word	0x00000082


	//----- nvinfo : EIATTR_KPARAM_INFO
	.align		4
.L_7:
        /*0008*/ 	.byte	0x04, 0x17
        /*000a*/ 	.short	(.L_9 - .L_8)
.L_8:
        /*000c*/ 	.word	0x00000000
        /*0010*/ 	.short	0x0002
        /*0012*/ 	.short	0x0010
        /*0014*/ 	.byte	0x00, 0xf5, 0x21, 0x00


	//----- nvinfo : EIATTR_KPARAM_INFO
	.align		4
.L_9:
        /*0018*/ 	.byte	0x04, 0x17
        /*001a*/ 	.short	(.L_11 - .L_10)
.L_10:
        /*001c*/ 	.word	0x00000000
        /*0020*/ 	.short	0x0001
        /*0022*/ 	.short	0x0008
        /*0024*/ 	.byte	0x00, 0xf5, 0x21, 0x00


	//----- nvinfo : EIATTR_KPARAM_INFO
	.align		4
.L_11:
        /*0028*/ 	.byte	0x04, 0x17
        /*002a*/ 	.short	(.L_13 - .L_12)
.L_12:
        /*002c*/ 	.word	0x00000000
        /*0030*/ 	.short	0x0000
        /*0032*/ 	.short	0x0000
        /*0034*/ 	.byte	0x00, 0xf5, 0x21, 0x00


	//----- nvinfo : EIATTR_SPARSE_MMA_MASK
	.align		4
.L_13:
        /*0038*/ 	.byte	0x03, 0x50
        /*003a*/ 	.short	0x0000


	//----- nvinfo : EIATTR_MAXREG_COUNT
	.align		4
        /*003c*/ 	.byte	0x03, 0x1b
        /*003e*/ 	.short	0x00ff


	//----- nvinfo : EIATTR_MERCURY_ISA_VERSION
	.align		4
        /*0040*/ 	.byte	0x03, 0x5f
        /*0042*/ 	.short	0x0101


	//----- nvinfo : EIATTR_VRC_CTA_INIT_COUNT
	.align		4
        /*0044*/ 	.byte	0x02, 0x4a
	.zero		1
	.zero		1


	//----- nvinfo : EIATTR_EXIT_INSTR_OFFSETS
	.align		4
        /*0048*/ 	.byte	0x04, 0x1c
        /*004a*/ 	.short	(.L_15 - .L_14)


	//   ....[0]....
.L_14:
        /*004c*/ 	.word	0x00000230


	//----- nvinfo : EIATTR_CBANK_PARAM_SIZE
	.align		4
.L_15:
        /*0050*/ 	.byte	0x03, 0x19
        /*0052*/ 	.short	0x0018


	//----- nvinfo : EIATTR_PARAM_CBANK
	.align		4
        /*0054*/ 	.byte	0x04, 0x0a
        /*0056*/ 	.short	(.L_17 - .L_16)
	.align		4
.L_16:
        /*0058*/ 	.word	index@(.nv.constant0._Z11main_devicePfS_S_)
        /*005c*/ 	.short	0x0380
        /*005e*/ 	.short	0x0018


	//----- nvinfo : EIATTR_SW_WAR
	.align		4
.L_17:
        /*0060*/ 	.byte	0x04, 0x36
        /*0062*/ 	.short	(.L_19 - .L_18)
.L_18:
        /*0064*/ 	.word	0x00000008
.L_19:


//--------------------- .nv.callgraph             --------------------------
	.section	.nv.callgraph,"",@"SHT_CUDA_CALLGRAPH"
	.align	4
	.sectionentsize	8
	.align		4
        /*0000*/ 	.word	0x00000000
	.align		4
        /*0004*/ 	.word	0xffffffff
	.align		4
        /*0008*/ 	.word	0x00000000
	.align		4
        /*000c*/ 	.word	0xfffffffe
	.align		4
        /*0010*/ 	.word	0x00000000
	.align		4
        /*0014*/ 	.word	0xfffffffd
	.align		4
        /*0018*/ 	.word	0x00000000
	.align		4
        /*001c*/ 	.word	0xfffffffc


//--------------------- .text._Z11main_devicePfS_S_ --------------------------
	.section	.text._Z11main_devicePfS_S_,"ax",@progbits
	.align	128
        .global         _Z11main_devicePfS_S_
        .type           _Z11main_devicePfS_S_,@function
        .size           _Z11main_devicePfS_S_,(.L_x_1 - _Z11main_devicePfS_S_)
        .other          _Z11main_devicePfS_S_,@"STO_CUDA_ENTRY STV_DEFAULT"
_Z11main_devicePfS_S_:
.text._Z11main_devicePfS_S_:
[----:B------:R-:W-:Y:S01]  /*0000*/  LDC R1, c[0x0][0x37c] ;  /* 0x0000df00ff017b82 */ /* 0x000fe20000000800 */
[----:B------:R-:W0:Y:S07]  /*0010*/  S2R R3, SR_TID.X ;  /* 0x0000000000037919 */ /* 0x000e2e0000002100 */
[----:B------:R-:W0:Y:S01]  /*0020*/  S2UR UR4, SR_CTAID.X ;  /* 0x00000000000479c3 */ /* 0x000e220000002500 */
[----:B------:R-:W1:Y:S01]  /*0030*/  LDCU.128 UR8, c[0x0][0x380] ;  /* 0x00007000ff0877ac */ /* 0x000e620008000c00 */
[----:B------:R-:W2:Y:S01]  /*0040*/  S2R R5, SR_TID.Y ;  /* 0x0000000000057919 */ /* 0x000ea20000002200 */
[----:B------:R-:W3:Y:S05]  /*0050*/  LDCU.64 UR6, c[0x0][0x390] ;  /* 0x00007200ff0677ac */ /* 0x000eea0008000a00 */
[----:B------:R-:W0:Y:S08]  /*0060*/  LDC R0, c[0x0][0x360] ;  /* 0x0000d800ff007b82 */ /* 0x000e300000000800 */
[----:B------:R-:W2:Y:S08]  /*0070*/  S2UR UR5, SR_CTAID.Y ;  /* 0x00000000000579c3 */ /* 0x000eb00000002600 */
[----:B------:R-:W2:Y:S01]  /*0080*/  LDC R2, c[0x0][0x364] ;  /* 0x0000d900ff027b82 */ /* 0x000ea20000000800 */
[----:B0-----:R-:W-:-:S04]  /*0090*/  IMAD R0, R0, UR4, R3 ;  /* 0x0000000400007c24 */ /* 0x001fc8000f8e0203 */
[----:B------:R-:W-:Y:S02]  /*00a0*/  IMAD R3, R0, 0x3c, RZ ;  /* 0x0000003c00037824 */ /* 0x000fe400078e02ff */
[----:B--2---:R-:W-:Y:S01]  /*00b0*/  IMAD R2, R2, UR5, R5 ;  /* 0x0000000502027c24 */ /* 0x004fe2000f8e0205 */
[----:B------:R-:W0:Y:S04]  /*00c0*/  LDCU.64 UR4, c[0x0][0x358] ;  /* 0x00006b00ff0477ac */ /* 0x000e280008000a00 */
[----:B------:R-:W-:-:S04]  /*00d0*/  IADD3 R2, P0, PT, R3, R2, RZ ;  /* 0x0000000203027210 */ /* 0x000fc80007f1e0ff */
[----:B------:R-:W-:Y:S01]  /*00e0*/  SHF.L.U32 R6, R2, 0x2, RZ ;  /* 0x0000000202067819 */ /* 0x000fe200000006ff */
[----:B------:R-:W-:-:S03]  /*00f0*/  IMAD.X R3, RZ, RZ, RZ, P0 ;  /* 0x000000ffff037224 */ /* 0x000fc600000e06ff */
[----:B---3--:R-:W-:Y:S02]  /*0100*/  IADD3 R4, P1, PT, R6, UR6, RZ ;  /* 0x0000000606047c10 */ /* 0x008fe4000ff3e0ff */
[----:B------:R-:W-:Y:S02]  /*0110*/  SHF.L.U64.HI R8, R2, 0x2, R3 ;  /* 0x0000000202087819 */ /* 0x000fe40000010203 */
[----:B-1----:R-:W-:Y:S02]  /*0120*/  IADD3 R2, P0, PT, R6, UR8, RZ ;  /* 0x0000000806027c10 */ /* 0x002fe4000ff1e0ff */
[C---:B------:R-:W-:Y:S02]  /*0130*/  IADD3.X R5, PT, PT, R8.reuse, UR7, RZ, P1, !PT ;  /* 0x0000000708057c10 */ /* 0x040fe40008ffe4ff */
[----:B------:R-:W-:-:S03]  /*0140*/  IADD3.X R3, PT, PT, R8, UR9, RZ, P0, !PT ;  /* 0x0000000908037c10 */ /* 0x000fc600087fe4ff */
[----:B0-----:R-:W2:Y:S04]  /*0150*/  LDG.E R9, desc[UR4][R4.64] ;  /* 0x0000000404097981 */ /* 0x001ea8000c1e1900 */
[----:B------:R-:W3:Y:S04]  /*0160*/  LDG.E R0, desc[UR4][R2.64] ;  /* 0x0000000402007981 */ /* 0x000ee8000c1e1900 */
[----:B------:R-:W3:Y:S01]  /*0170*/  LDG.E R7, desc[UR4][R2.64+0x4] ;  /* 0x0000040402077981 */ /* 0x000ee2000c1e1900 */
[----:B------:R-:W-:Y:S01]  /*0180*/  IADD3 R6, P0, PT, R6, UR10, RZ ;  /* 0x0000000a06067c10 */ /* 0x000fe2000ff1e0ff */
[----:B---3--:R-:W-:-:S04]  /*0190*/  FADD R0, R0, -R7 ;  /* 0x8000000700007221 */ /* 0x008fc80000000000 */
[----:B--2---:R-:W-:Y:S01]  /*01a0*/  FFMA R9, R0, 0.5, R9 ;  /* 0x3f00000000097823 */ /* 0x004fe20000000009 */
[----:B------:R-:W-:-:S04]  /*01b0*/  IADD3.X R7, PT, PT, R8, UR11, RZ, P0, !PT ;  /* 0x0000000b08077c10 */ /* 0x000fc800087fe4ff */
[----:B------:R-:W-:Y:S04]  /*01c0*/  STG.E desc[UR4][R4.64], R9 ;  /* 0x0000000904007986 */ /* 0x000fe8000c101904 */
[----:B------:R-:W2:Y:S04]  /*01d0*/  LDG.E R0, desc[UR4][R2.64+0xf0] ;  /* 0x0000f00402007981 */ /* 0x000ea8000c1e1900 */
[----:B------:R-:W2:Y:S04]  /*01e0*/  LDG.E R11, desc[UR4][R2.64] ;  /* 0x00000004020b7981 */ /* 0x000ea8000c1e1900 */
[----:B------:R-:W3:Y:S01]  /*01f0*/  LDG.E R13, desc[UR4][R6.64] ;  /* 0x00000004060d7981 */ /* 0x000ee2000c1e1900 */
[----:B--2---:R-:W-:-:S04]  /*0200*/  FADD R0, R0, -R11 ;  /* 0x8000000b00007221 */ /* 0x004fc80000000000 */
[----:B---3--:R-:W-:-:S05]  /*0210*/  FFMA R13, R0, 0.5, R13 ;  /* 0x3f000000000d7823 */ /* 0x008fca000000000d */
[----:B------:R-:W-:Y:S01]  /*0220*/  STG.E desc[UR4][R6.64], R13 ;  /* 0x0000000d06007986 */ /* 0x000fe2000c101904 */
[----:B------:R-:W-:Y:S05]  /*0230*/  EXIT ;  /* 0x000000000000794d */ /* 0x000fea0003800000 */
.L_x_0:
[----:B------:R-:W-:-:S00]  /*0240*/  BRA `(.L_x_0) ;  /* 0xfffffffc00fc7947 */ /* 0x000fc0000383ffff */
[----:B------:R-:W-:-:S00]  /*0250*/  NOP ;  /* 0x0000000000007918 */ /* 0x000fc00000000000 */
        /* <DEDUP_REMOVED lines=10> */
.L_x_1:


//--------------------- .nv.shared.reserved.0     --------------------------
	.section	.nv.shared.reserved.0,"aw",@nobits
	.weak		__nv_reservedSMEM_offset_0_alias
	.size		__nv_reservedSMEM_offset_0_alias, 0, 64
	.other		__nv_reservedSMEM_offset_0_alias,@"STO_CUDA_RESERVED_SHARED STV_DEFAULT"
__nv_reservedSMEM_offset_0_alias:
	.zero		0
	.zero		64


//--------------------- .nv.constant0._Z11main_devicePfS_S_ --------------------------
	.section	.nv.constant0._Z11main_devicePfS_S_,"a",@progbits
	.sectionflags	@""
	.align	4
.nv.constant0._Z11main_devicePfS_S_:
	.zero		920


//--------------------- SYMBOLS --------------------------

	.type		.nv.reservedSmem.offset0,@object
	.size		.nv.reservedSmem.offset0,0x4
